	.headerflags	@"EF_CUDA_TEXMODE_UNIFIED EF_CUDA_64BIT_ADDRESS EF_CUDA_ACCELERATORS EF_CUDA_SM90 EF_CUDA_VIRTUAL_SM(EF_CUDA_SM90)"
	.elftype	@"ET_EXEC"


//--------------------- .nv.info                  --------------------------
	.section	.nv.info,"",@"SHT_CUDA_INFO"
	.align	4


	//----- nvinfo : EIATTR_REGCOUNT
	.align		4
        /*0000*/ 	.byte	0x04, 0x2f
        /*0002*/ 	.short	(.L_1 - .L_0)
	.align		4
.L_0:
        /*0004*/ 	.word	index@(triton_poi_fused__softmax_9)
        /*0008*/ 	.word	0x0000000e


	//----- nvinfo : EIATTR_MIN_STACK_SIZE
	.align		4
.L_1:
        /*000c*/ 	.byte	0x04, 0x12
        /*000e*/ 	.short	(.L_3 - .L_2)
	.align		4
.L_2:
        /*0010*/ 	.word	index@(triton_poi_fused__softmax_9)
        /*0014*/ 	.word	0x00000000


	//----- nvinfo : EIATTR_FRAME_SIZE
	.align		4
.L_3:
        /*0018*/ 	.byte	0x04, 0x11
        /*001a*/ 	.short	(.L_5 - .L_4)
	.align		4
.L_4:
        /*001c*/ 	.word	index@(triton_poi_fused__softmax_9)
        /*0020*/ 	.word	0x00000000


	//----- nvinfo : EIATTR_MIN_STACK_SIZE
	.align		4
.L_5:
        /*0024*/ 	.byte	0x04, 0x12
        /*0026*/ 	.short	(.L_7 - .L_6)
	.align		4
.L_6:
        /*0028*/ 	.word	index@(triton_poi_fused__softmax_9)
        /*002c*/ 	.word	0x00000000
.L_7:


//--------------------- .nv.info.triton_poi_fused__softmax_9 --------------------------
	.section	.nv.info.triton_poi_fused__softmax_9,"",@"SHT_CUDA_INFO"
	.sectionflags	@""
	.align	4


	//----- nvinfo : EIATTR_CUDA_API_VERSION
	.align		4
        /*0000*/ 	.byte	0x04, 0x37
        /*0002*/ 	.short	(.L_9 - .L_8)
.L_8:
        /*0004*/ 	.word	0x0000007c


	//----- nvinfo : EIATTR_KPARAM_INFO
	.align		4
.L_9:
        /*0008*/ 	.byte	0x04, 0x17
        /*000a*/ 	.short	(.L_11 - .L_10)
.L_10:
        /*000c*/ 	.word	0x00000000
        /*0010*/ 	.short	0x0002
        /*0012*/ 	.short	0x0010
        /*0014*/ 	.byte	0x00, 0xf0, 0x11, 0x00


	//----- nvinfo : EIATTR_KPARAM_INFO
	.align		4
.L_11:
        /*0018*/ 	.byte	0x04, 0x17
        /*001a*/ 	.short	(.L_13 - .L_12)
.L_12:
        /*001c*/ 	.word	0x00000000
        /*0020*/ 	.short	0x0001
        /*0022*/ 	.short	0x0008
        /*0024*/ 	.byte	0x00, 0xf4, 0x21, 0x00


	//----- nvinfo : EIATTR_KPARAM_INFO
	.align		4
.L_13:
        /*0028*/ 	.byte	0x04, 0x17
        /*002a*/ 	.short	(.L_15 - .L_14)
.L_14:
        /*002c*/ 	.word	0x00000000
        /*0030*/ 	.short	0x0000
        /*0032*/ 	.short	0x0000
        /*0034*/ 	.byte	0x00, 0xf4, 0x21, 0x00


	//----- nvinfo : EIATTR_SPARSE_MMA_MASK
	.align		4
.L_15:
        /*0038*/ 	.byte	0x03, 0x50
        /*003a*/ 	.short	0x0000


	//----- nvinfo : EIATTR_MAXREG_COUNT
	.align		4
        /*003c*/ 	.byte	0x03, 0x1b
        /*003e*/ 	.short	0x00ff


	//----- nvinfo : EIATTR_EXIT_INSTR_OFFSETS
	.align		4
        /*0040*/ 	.byte	0x04, 0x1c
        /*0042*/ 	.short	(.L_17 - .L_16)


	//   ....[0]....
.L_16:
        /*0044*/ 	.word	0x00000280


	//   ....[1]....
        /*0048*/ 	.word	0x000002a0


	//----- nvinfo : EIATTR_REQNTID
	.align		4
.L_17:
        /*004c*/ 	.byte	0x04, 0x10
        /*004e*/ 	.short	(.L_19 - .L_18)
.L_18:
        /*0050*/ 	.word	0x00000080
        /*0054*/ 	.word	0x00000001
        /*0058*/ 	.word	0x00000001


	//----- nvinfo : EIATTR_CBANK_PARAM_SIZE
	.align		4
.L_19:
        /*005c*/ 	.byte	0x03, 0x19
        /*005e*/ 	.short	0x0014


	//----- nvinfo : EIATTR_PARAM_CBANK
	.align		4
        /*0060*/ 	.byte	0x04, 0x0a
        /*0062*/ 	.short	(.L_21 - .L_20)
	.align		4
.L_20:
        /*0064*/ 	.word	index@(.nv.constant0.triton_poi_fused__softmax_9)
        /*0068*/ 	.short	0x0210
        /*006a*/ 	.short	0x0014


	//----- nvinfo : EIATTR_SW_WAR
	.align		4
.L_21:
        /*006c*/ 	.byte	0x04, 0x36
        /*006e*/ 	.short	(.L_23 - .L_22)
.L_22:
        /*0070*/ 	.word	0x00000008
.L_23:


//--------------------- .nv.callgraph             --------------------------
	.section	.nv.callgraph,"",@"SHT_CUDA_CALLGRAPH"
	.align	4
	.sectionentsize	8
	.align		4
        /*0000*/ 	.word	0x00000000
	.align		4
        /*0004*/ 	.word	0xffffffff
	.align		4
        /*0008*/ 	.word	0x00000000
	.align		4
        /*000c*/ 	.word	0xfffffffe
	.align		4
        /*0010*/ 	.word	0x00000000
	.align		4
        /*0014*/ 	.word	0xfffffffd
	.align		4
        /*0018*/ 	.word	0x00000000
	.align		4
        /*001c*/ 	.word	0xfffffffc


//--------------------- .text.triton_poi_fused__softmax_9 --------------------------
	.section	.text.triton_poi_fused__softmax_9,"ax",@progbits
	.align	128
        .global         triton_poi_fused__softmax_9
        .type           triton_poi_fused__softmax_9,@function
        .size           triton_poi_fused__softmax_9,(.L_x_1 - triton_poi_fused__softmax_9)
        .other          triton_poi_fused__softmax_9,@"STO_CUDA_ENTRY STV_DEFAULT"
triton_poi_fused__softmax_9:
.text.triton_poi_fused__softmax_9:
[----:B------:R-:W0:Y:S02]  /*0000*/  LDC R1, c[0x0][0x28] ;  /* 0x00000a00ff017b82 */ /* 0x000e240000000800 */
[----:B------:R-:W1:Y:S01]  /*0010*/  S2R R0, SR_TID.X ;  /* 0x0000000000007919 */ /* 0x000e620000002100 */
[----:B------:R-:W2:Y:S01]  /*0020*/  LDC.64 R2, c[0x0][0x210] ;  /* 0x00008400ff027b82 */ /* 0x000ea20000000a00 */
[----:B------:R-:W-:Y:S01]  /*0030*/  IMAD.MOV.U32 R11, RZ, RZ, RZ ;  /* 0x000000ffff0b7224 */ /* 0x000fe200078e00ff */
[----:B------:R-:W-:Y:S01]  /*0040*/  ULDC.64 UR4, c[0x0][0x208] ;  /* 0x0000820000047ab9 */ /* 0x000fe20000000a00 */
[----:B------:R-:W3:Y:S01]  /*0050*/  S2R R7, SR_CTAID.X ;  /* 0x0000000000077919 */ /* 0x000ee20000002500 */
[----:B------:R-:W-:Y:S01]  /*0060*/  IMAD.MOV.U32 R6, RZ, RZ, RZ ;  /* 0x000000ffff067224 */ /* 0x000fe200078e00ff */
[----:B-1----:R-:W-:Y:S02]  /*0070*/  LOP3.LUT R0, R0, 0x7f, RZ, 0xc0, !PT ;  /* 0x0000007f00007812 */ /* 0x002fe400078ec0ff */
[----:B---3--:R-:W-:-:S03]  /*0080*/  SHF.R.S32.HI R4, RZ, 0x18, R7 ;  /* 0x00000018ff047819 */ /* 0x008fc60000011407 */
[----:B------:R-:W-:Y:S01]  /*0090*/  IMAD R7, R7, 0x80, R0 ;  /* 0x0000008007077824 */ /* 0x000fe200078e0200 */
[----:B------:R-:W-:-:S04]  /*00a0*/  SGXT R0, R4, 0x1 ;  /* 0x000000010400781a */ /* 0x000fc80000000200 */
[----:B------:R-:W-:Y:S02]  /*00b0*/  ISETP.GE.AND P0, PT, R7, 0x190, PT ;  /* 0x000001900700780c */ /* 0x000fe40003f06270 */
[----:B------:R-:W-:-:S04]  /*00c0*/  LEA.HI R0, R0, R7, RZ, 0x2 ;  /* 0x0000000700007211 */ /* 0x000fc800078f10ff */
[----:B------:R-:W-:-:S05]  /*00d0*/  LOP3.LUT R5, R0, 0xfffffffc, RZ, 0xc0, !PT ;  /* 0xfffffffc00057812 */ /* 0x000fca00078ec0ff */
[----:B--2---:R-:W-:-:S05]  /*00e0*/  IMAD.WIDE R4, R5, 0x4, R2 ;  /* 0x0000000405047825 */ /* 0x004fca00078e0202 */
[----:B------:R-:W2:Y:S01]  /*00f0*/  @!P0 LDG.E.EL R11, desc[UR4][R4.64] ;  /* 0x00000004040b8981 */ /* 0x000ea2000c2e1900 */
[----:B------:R-:W-:-:S03]  /*0100*/  CS2R R8, SRZ ;  /* 0x0000000000087805 */ /* 0x000fc6000001ff00 */
[----:B------:R-:W3:Y:S04]  /*0110*/  @!P0 LDG.E.EL R6, desc[UR4][R4.64+0x4] ;  /* 0x0000040404068981 */ /* 0x000ee8000c2e1900 */
[----:B------:R-:W4:Y:S04]  /*0120*/  @!P0 LDG.E.EL R8, desc[UR4][R4.64+0x8] ;  /* 0x0000080404088981 */ /* 0x000f28000c2e1900 */
[----:B------:R-:W5:Y:S01]  /*0130*/  @!P0 LDG.E.EL R9, desc[UR4][R4.64+0xc] ;  /* 0x00000c0404098981 */ /* 0x000f62000c2e1900 */
[----:B------:R-:W-:Y:S02]  /*0140*/  IMAD.MOV.U32 R0, RZ, RZ, RZ ;  /* 0x000000ffff007224 */ /* 0x000fe400078e00ff */
[----:B------:R-:W-:-:S05]  /*0150*/  IMAD.WIDE R2, R7, 0x4, R2 ;  /* 0x0000000407027825 */ /* 0x000fca00078e0202 */
[----:B------:R1:W5:Y:S02]  /*0160*/  @!P0 LDG.E R0, desc[UR4][R2.64] ;  /* 0x0000000402008981 */ /* 0x000364000c1e1900 */
[----:B-1----:R-:W1:Y:S02]  /*0170*/  LDC.64 R2, c[0x0][0x218] ;  /* 0x00008600ff027b82 */ /* 0x002e640000000a00 */
[----:B-1----:R-:W-:Y:S01]  /*0180*/  IMAD.WIDE R2, R7, 0x4, R2 ;  /* 0x0000000407027825 */ /* 0x002fe200078e0202 */
[C---:B--2---:R-:W-:Y:S02]  /*0190*/  FSETP.NAN.AND P2, PT, R11.reuse, R11, PT ;  /* 0x0000000b0b00720b */ /* 0x044fe40003f48000 */
[----:B---3--:R-:W-:-:S11]  /*01a0*/  FSETP.GT.AND P1, PT, R11, R6, PT ;  /* 0x000000060b00720b */ /* 0x008fd60003f24000 */
[----:B------:R-:W-:-:S04]  /*01b0*/  @!P2 FSEL R11, R11, R6, P1 ;  /* 0x000000060b0ba208 */ /* 0x000fc80000800000 */
[C---:B----4-:R-:W-:Y:S02]  /*01c0*/  FSETP.GT.AND P1, PT, R11.reuse, R8, PT ;  /* 0x000000080b00720b */ /* 0x050fe40003f24000 */
[----:B------:R-:W-:-:S11]  /*01d0*/  FSETP.NAN.AND P2, PT, R11, R11, PT ;  /* 0x0000000b0b00720b */ /* 0x000fd60003f48000 */
[----:B------:R-:W-:-:S04]  /*01e0*/  @!P1 FSEL R11, R11, R8, P2 ;  /* 0x000000080b0b9208 */ /* 0x000fc80001000000 */
[C---:B-----5:R-:W-:Y:S02]  /*01f0*/  FSETP.GT.AND P1, PT, R11.reuse, R9, PT ;  /* 0x000000090b00720b */ /* 0x060fe40003f24000 */
[----:B------:R-:W-:-:S11]  /*0200*/  FSETP.NAN.AND P2, PT, R11, R11, PT ;  /* 0x0000000b0b00720b */ /* 0x000fd60003f48000 */
[----:B------:R-:W-:-:S05]  /*0210*/  @!P1 FSEL R11, R11, R9, P2 ;  /* 0x000000090b0b9208 */ /* 0x000fca0001000000 */
[----:B------:R-:W-:-:S04]  /*0220*/  FADD R0, -R11, R0 ;  /* 0x000000000b007221 */ /* 0x000fc80000000100 */
[----:B------:R-:W-:-:S05]  /*0230*/  FMUL R0, R0, 1.4426950216293334961 ;  /* 0x3fb8aa3b00007820 */ /* 0x000fca0000400000 */
[----:B------:R-:W-:-:S13]  /*0240*/  FSETP.GEU.AND P1, PT, R0, -126, PT ;  /* 0xc2fc00000000780b */ /* 0x000fda0003f2e000 */
[----:B------:R-:W-:-:S04]  /*0250*/  @!P1 FMUL R0, R0, 0.5 ;  /* 0x3f00000000009820 */ /* 0x000fc80000400000 */
[----:B------:R-:W1:Y:S02]  /*0260*/  MUFU.EX2 R5, R0 ;  /* 0x0000000000057308 */ /* 0x000e640000000800 */
[----:B-1----:R-:W-:Y:S01]  /*0270*/  @!P1 FMUL R5, R5, R5 ;  /* 0x0000000505059220 */ /* 0x002fe20000400000 */
[----:B------:R-:W-:Y:S06]  /*0280*/  @P0 EXIT ;  /* 0x000000000000094d */ /* 0x000fec0003800000 */
[----:B------:R-:W-:Y:S01]  /*0290*/  STG.E desc[UR4][R2.64], R5 ;  /* 0x0000000502007986 */ /* 0x000fe2000c101904 */
[----:B------:R-:W-:Y:S05]  /*02a0*/  EXIT ;  /* 0x000000000000794d */ /* 0x000fea0003800000 */
.L_x_0:
[----:B------:R-:W-:-:S00]  /*02b0*/  BRA `(.L_x_0) ;  /* 0xfffffffc00fc7947 */ /* 0x000fc0000383ffff */
[----:B------:R-:W-:-:S00]  /*02c0*/  NOP ;  /* 0x0000000000007918 */ /* 0x000fc00000000000 */
        /* <DEDUP_REMOVED lines=11> */
.L_x_1:


//--------------------- .nv.constant0.triton_poi_fused__softmax_9 --------------------------
	.section	.nv.constant0.triton_poi_fused__softmax_9,"a",@progbits
	.sectionflags	@""
	.align	4
.nv.constant0.triton_poi_fused__softmax_9:
	.zero		548
